	.headerflags	@"EF_CUDA_TEXMODE_UNIFIED EF_CUDA_64BIT_ADDRESS EF_CUDA_ACCELERATORS EF_CUDA_SM90 EF_CUDA_VIRTUAL_SM(EF_CUDA_SM90)"
	.elftype	@"ET_EXEC"


//--------------------- .nv.info                  --------------------------
	.section	.nv.info,"",@"SHT_CUDA_INFO"
	.align	4


	//----- nvinfo : EIATTR_REGCOUNT
	.align		4
        /*0000*/ 	.byte	0x04, 0x2f
        /*0002*/ 	.short	(.L_1 - .L_0)
	.align		4
.L_0:
        /*0004*/ 	.word	index@(triton_poi_fused_cat_34)
        /*0008*/ 	.word	0x0000001e


	//----- nvinfo : EIATTR_MIN_STACK_SIZE
	.align		4
.L_1:
        /*000c*/ 	.byte	0x04, 0x12
        /*000e*/ 	.short	(.L_3 - .L_2)
	.align		4
.L_2:
        /*0010*/ 	.word	index@(triton_poi_fused_cat_34)
        /*0014*/ 	.word	0x00000000


	//----- nvinfo : EIATTR_FRAME_SIZE
	.align		4
.L_3:
        /*0018*/ 	.byte	0x04, 0x11
        /*001a*/ 	.short	(.L_5 - .L_4)
	.align		4
.L_4:
        /*001c*/ 	.word	index@(triton_poi_fused_cat_34)
        /*0020*/ 	.word	0x00000000


	//----- nvinfo : EIATTR_MIN_STACK_SIZE
	.align		4
.L_5:
        /*0024*/ 	.byte	0x04, 0x12
        /*0026*/ 	.short	(.L_7 - .L_6)
	.align		4
.L_6:
        /*0028*/ 	.word	index@(triton_poi_fused_cat_34)
        /*002c*/ 	.word	0x00000000
.L_7:


//--------------------- .nv.info.triton_poi_fused_cat_34 --------------------------
	.section	.nv.info.triton_poi_fused_cat_34,"",@"SHT_CUDA_INFO"
	.sectionflags	@""
	.align	4


	//----- nvinfo : EIATTR_CUDA_API_VERSION
	.align		4
        /*0000*/ 	.byte	0x04, 0x37
        /*0002*/ 	.short	(.L_9 - .L_8)
.L_8:
        /*0004*/ 	.word	0x0000007c


	//----- nvinfo : EIATTR_KPARAM_INFO
	.align		4
.L_9:
        /*0008*/ 	.byte	0x04, 0x17
        /*000a*/ 	.short	(.L_11 - .L_10)
.L_10:
        /*000c*/ 	.word	0x00000000
        /*0010*/ 	.short	0x0009
        /*0012*/ 	.short	0x0048
        /*0014*/ 	.byte	0x00, 0xf0, 0x11, 0x00


	//----- nvinfo : EIATTR_KPARAM_INFO
	.align		4
.L_11:
        /*0018*/ 	.byte	0x04, 0x17
        /*001a*/ 	.short	(.L_13 - .L_12)
.L_12:
        /*001c*/ 	.word	0x00000000
        /*0020*/ 	.short	0x0008
        /*0022*/ 	.short	0x0040
        /*0024*/ 	.byte	0x00, 0xf4, 0x21, 0x00


	//----- nvinfo : EIATTR_KPARAM_INFO
	.align		4
.L_13:
        /*0028*/ 	.byte	0x04, 0x17
        /*002a*/ 	.short	(.L_15 - .L_14)
.L_14:
        /*002c*/ 	.word	0x00000000
        /*0030*/ 	.short	0x0007
        /*0032*/ 	.short	0x0038
        /*0034*/ 	.byte	0x00, 0xf4, 0x21, 0x00


	//----- nvinfo : EIATTR_KPARAM_INFO
	.align		4
.L_15:
        /*0038*/ 	.byte	0x04, 0x17
        /*003a*/ 	.short	(.L_17 - .L_16)
.L_16:
        /*003c*/ 	.word	0x00000000
        /*0040*/ 	.short	0x0006
        /*0042*/ 	.short	0x0030
        /*0044*/ 	.byte	0x00, 0xf4, 0x21, 0x00


	//----- nvinfo : EIATTR_KPARAM_INFO
	.align		4
.L_17:
        /*0048*/ 	.byte	0x04, 0x17
        /*004a*/ 	.short	(.L_19 - .L_18)
.L_18:
        /*004c*/ 	.word	0x00000000
        /*0050*/ 	.short	0x0005
        /*0052*/ 	.short	0x0028
        /*0054*/ 	.byte	0x00, 0xf4, 0x21, 0x00


	//----- nvinfo : EIATTR_KPARAM_INFO
	.align		4
.L_19:
        /*0058*/ 	.byte	0x04, 0x17
        /*005a*/ 	.short	(.L_21 - .L_20)
.L_20:
        /*005c*/ 	.word	0x00000000
        /*0060*/ 	.short	0x0004
        /*0062*/ 	.short	0x0020
        /*0064*/ 	.byte	0x00, 0xf4, 0x21, 0x00


	//----- nvinfo : EIATTR_KPARAM_INFO
	.align		4
.L_21:
        /*0068*/ 	.byte	0x04, 0x17
        /*006a*/ 	.short	(.L_23 - .L_22)
.L_22:
        /*006c*/ 	.word	0x00000000
        /*0070*/ 	.short	0x0003
        /*0072*/ 	.short	0x0018
        /*0074*/ 	.byte	0x00, 0xf4, 0x21, 0x00


	//----- nvinfo : EIATTR_KPARAM_INFO
	.align		4
.L_23:
        /*0078*/ 	.byte	0x04, 0x17
        /*007a*/ 	.short	(.L_25 - .L_24)
.L_24:
        /*007c*/ 	.word	0x00000000
        /*0080*/ 	.short	0x0002
        /*0082*/ 	.short	0x0010
        /*0084*/ 	.byte	0x00, 0xf4, 0x21, 0x00


	//----- nvinfo : EIATTR_KPARAM_INFO
	.align		4
.L_25:
        /*0088*/ 	.byte	0x04, 0x17
        /*008a*/ 	.short	(.L_27 - .L_26)
.L_26:
        /*008c*/ 	.word	0x00000000
        /*0090*/ 	.short	0x0001
        /*0092*/ 	.short	0x0008
        /*0094*/ 	.byte	0x00, 0xf4, 0x21, 0x00


	//----- nvinfo : EIATTR_KPARAM_INFO
	.align		4
.L_27:
        /*0098*/ 	.byte	0x04, 0x17
        /*009a*/ 	.short	(.L_29 - .L_28)
.L_28:
        /*009c*/ 	.word	0x00000000
        /*00a0*/ 	.short	0x0000
        /*00a2*/ 	.short	0x0000
        /*00a4*/ 	.byte	0x00, 0xf4, 0x21, 0x00


	//----- nvinfo : EIATTR_SPARSE_MMA_MASK
	.align		4
.L_29:
        /*00a8*/ 	.byte	0x03, 0x50
        /*00aa*/ 	.short	0x0000


	//----- nvinfo : EIATTR_MAXREG_COUNT
	.align		4
        /*00ac*/ 	.byte	0x03, 0x1b
        /*00ae*/ 	.short	0x00ff


	//----- nvinfo : EIATTR_EXIT_INSTR_OFFSETS
	.align		4
        /*00b0*/ 	.byte	0x04, 0x1c
        /*00b2*/ 	.short	(.L_31 - .L_30)


	//   ....[0]....
.L_30:
        /*00b4*/ 	.word	0x00000950


	//----- nvinfo : EIATTR_REQNTID
	.align		4
.L_31:
        /*00b8*/ 	.byte	0x04, 0x10
        /*00ba*/ 	.short	(.L_33 - .L_32)
.L_32:
        /*00bc*/ 	.word	0x00000080
        /*00c0*/ 	.word	0x00000001
        /*00c4*/ 	.word	0x00000001


	//----- nvinfo : EIATTR_CBANK_PARAM_SIZE
	.align		4
.L_33:
        /*00c8*/ 	.byte	0x03, 0x19
        /*00ca*/ 	.short	0x004c


	//----- nvinfo : EIATTR_PARAM_CBANK
	.align		4
        /*00cc*/ 	.byte	0x04, 0x0a
        /*00ce*/ 	.short	(.L_35 - .L_34)
	.align		4
.L_34:
        /*00d0*/ 	.word	index@(.nv.constant0.triton_poi_fused_cat_34)
        /*00d4*/ 	.short	0x0210
        /*00d6*/ 	.short	0x004c


	//----- nvinfo : EIATTR_SW_WAR
	.align		4
.L_35:
        /*00d8*/ 	.byte	0x04, 0x36
        /*00da*/ 	.short	(.L_37 - .L_36)
.L_36:
        /*00dc*/ 	.word	0x00000008
.L_37:


//--------------------- .nv.callgraph             --------------------------
	.section	.nv.callgraph,"",@"SHT_CUDA_CALLGRAPH"
	.align	4
	.sectionentsize	8
	.align		4
        /*0000*/ 	.word	0x00000000
	.align		4
        /*0004*/ 	.word	0xffffffff
	.align		4
        /*0008*/ 	.word	0x00000000
	.align		4
        /*000c*/ 	.word	0xfffffffe
	.align		4
        /*0010*/ 	.word	0x00000000
	.align		4
        /*0014*/ 	.word	0xfffffffd
	.align		4
        /*0018*/ 	.word	0x00000000
	.align		4
        /*001c*/ 	.word	0xfffffffc


//--------------------- .text.triton_poi_fused_cat_34 --------------------------
	.section	.text.triton_poi_fused_cat_34,"ax",@progbits
	.align	128
        .global         triton_poi_fused_cat_34
        .type           triton_poi_fused_cat_34,@function
        .size           triton_poi_fused_cat_34,(.L_x_1 - triton_poi_fused_cat_34)
        .other          triton_poi_fused_cat_34,@"STO_CUDA_ENTRY STV_DEFAULT"
triton_poi_fused_cat_34:
.text.triton_poi_fused_cat_34:
[----:B------:R-:W-:Y:S01]  /*0000*/  LDC R1, c[0x0][0x28] ;  /* 0x00000a00ff017b82 */ /* 0x000fe20000000800 */
[----:B------:R-:W1:Y:S07]  /*0010*/  S2R R0, SR_TID.X ;  /* 0x0000000000007919 */ /* 0x000e6e0000002100 */
[----:B------:R-:W2:Y:S01]  /*0020*/  LDC.64 R4, c[0x0][0x218] ;  /* 0x00008600ff047b82 */ /* 0x000ea20000000a00 */
[----:B------:R-:W-:Y:S01]  /*0030*/  CS2R R14, SRZ ;  /* 0x00000000000e7805 */ /* 0x000fe2000001ff00 */
[----:B------:R-:W-:Y:S01]  /*0040*/  ULDC.64 UR4, c[0x0][0x208] ;  /* 0x0000820000047ab9 */ /* 0x000fe20000000a00 */
[----:B------:R-:W3:Y:S05]  /*0050*/  S2R R3, SR_CTAID.X ;  /* 0x0000000000037919 */ /* 0x000eea0000002500 */
[----:B------:R-:W4:Y:S08]  /*0060*/  LDC.64 R8, c[0x0][0x220] ;  /* 0x00008800ff087b82 */ /* 0x000f300000000a00 */
[----:B------:R-:W5:Y:S01]  /*0070*/  LDC.64 R16, c[0x0][0x230] ;  /* 0x00008c00ff107b82 */ /* 0x000f620000000a00 */
[----:B------:R-:W-:Y:S01]  /*0080*/  CS2R R10, SRZ ;  /* 0x00000000000a7805 */ /* 0x000fe2000001ff00 */
[----:B------:R-:W-:Y:S01]  /*0090*/  ULDC.64 UR6, c[0x0][0x228] ;  /* 0x00008a0000067ab9 */ /* 0x000fe20000000a00 */
[----:B-1----:R-:W-:-:S05]  /*00a0*/  IMAD.SHL.U32 R0, R0, 0x2, RZ ;  /* 0x0000000200007824 */ /* 0x002fca00078e00ff */
[----:B------:R-:W-:-:S05]  /*00b0*/  LOP3.LUT R0, R0, 0xfe, RZ, 0xc0, !PT ;  /* 0x000000fe00007812 */ /* 0x000fca00078ec0ff */
[----:B---3--:R-:W-:-:S05]  /*00c0*/  IMAD R2, R3, 0x100, R0 ;  /* 0x0000010003027824 */ /* 0x008fca00078e0200 */
[----:B------:R-:W-:-:S04]  /*00d0*/  SHF.R.S32.HI R19, RZ, 0x1f, R2 ;  /* 0x0000001fff137819 */ /* 0x000fc80000011402 */
[CC--:B------:R-:W-:Y:S02]  /*00e0*/  LEA.HI R0, R19.reuse, R2.reuse, RZ, 0x8 ;  /* 0x0000000213007211 */ /* 0x0c0fe400078f40ff */
[----:B------:R-:W-:Y:S02]  /*00f0*/  LEA.HI R7, R19, R2, RZ, 0x4 ;  /* 0x0000000213077211 */ /* 0x000fe400078f20ff */
[----:B------:R-:W-:Y:S02]  /*0100*/  SHF.R.S32.HI R13, RZ, 0x8, R0 ;  /* 0x00000008ff0d7819 */ /* 0x000fe40000011400 */
[----:B------:R-:W-:Y:S02]  /*0110*/  SHF.R.S32.HI R12, RZ, 0x4, R7 ;  /* 0x00000004ff0c7819 */ /* 0x000fe40000011407 */
[----:B------:R-:W-:-:S04]  /*0120*/  LEA.HI R3, R13, R13, RZ, 0x6 ;  /* 0x0000000d0d037211 */ /* 0x000fc800078f30ff */
[----:B------:R-:W-:Y:S02]  /*0130*/  LOP3.LUT R6, R3, 0xffffffc0, RZ, 0xc0, !PT ;  /* 0xffffffc003067812 */ /* 0x000fe400078ec0ff */
[----:B------:R-:W-:-:S03]  /*0140*/  LEA.HI R3, R12, R12, RZ, 0x4 ;  /* 0x0000000c0c037211 */ /* 0x000fc600078f20ff */
[----:B------:R-:W-:Y:S01]  /*0150*/  IMAD.IADD R13, R13, 0x1, -R6 ;  /* 0x000000010d0d7824 */ /* 0x000fe200078e0a06 */
[----:B------:R-:W-:-:S04]  /*0160*/  LOP3.LUT R3, R3, 0xfffffff0, RZ, 0xc0, !PT ;  /* 0xfffffff003037812 */ /* 0x000fc800078ec0ff */
[----:B------:R-:W-:Y:S01]  /*0170*/  ISETP.GE.AND P0, PT, R13, 0x20, PT ;  /* 0x000000200d00780c */ /* 0x000fe20003f06270 */
[----:B------:R-:W-:Y:S01]  /*0180*/  IMAD.IADD R12, R12, 0x1, -R3 ;  /* 0x000000010c0c7824 */ /* 0x000fe200078e0a03 */
[----:B------:R-:W-:-:S03]  /*0190*/  LOP3.LUT R3, R7, 0xfffffff0, RZ, 0xc0, !PT ;  /* 0xfffffff007037812 */ /* 0x000fc600078ec0ff */
[----:B--2---:R-:W-:Y:S01]  /*01a0*/  IMAD.WIDE R20, R12, 0x8, R4 ;  /* 0x000000080c147825 */ /* 0x004fe200078e0204 */
[----:B------:R-:W-:-:S03]  /*01b0*/  CS2R R4, SRZ ;  /* 0x0000000000047805 */ /* 0x000fc6000001ff00 */
[----:B------:R-:W-:-:S04]  /*01c0*/  IMAD.IADD R3, R2, 0x1, -R3 ;  /* 0x0000000102037824 */ /* 0x000fc800078e0a03 */
[----:B------:R-:W2:Y:S01]  /*01d0*/  @!P0 LDG.E.EL.64 R14, desc[UR4][R20.64] ;  /* 0x00000004140e8981 */ /* 0x000ea2000c2e1b00 */
[----:B------:R-:W-:Y:S01]  /*01e0*/  CS2R R6, SRZ ;  /* 0x0000000000067805 */ /* 0x000fe2000001ff00 */
[----:B----4-:R-:W-:Y:S01]  /*01f0*/  IMAD.WIDE R22, R3, 0x8, R8 ;  /* 0x0000000803167825 */ /* 0x010fe200078e0208 */
[----:B------:R-:W-:-:S04]  /*0200*/  CS2R R8, SRZ ;  /* 0x0000000000087805 */ /* 0x000fc8000001ff00 */
[----:B------:R-:W3:Y:S01]  /*0210*/  @!P0 LDG.E.EL.128 R4, desc[UR4][R22.64] ;  /* 0x0000000416048981 */ /* 0x000ee2000c2e1d00 */
[----:B-----5:R-:W-:-:S05]  /*0220*/  IMAD.WIDE R16, R3, 0x8, R16 ;  /* 0x0000000803107825 */ /* 0x020fca00078e0210 */
[----:B------:R1:W4:Y:S01]  /*0230*/  @!P0 LDG.E.EL.128 R8, desc[UR4][R16.64] ;  /* 0x0000000410088981 */ /* 0x000322000c2e1d00 */
[----:B------:R-:W-:-:S04]  /*0240*/  LEA.HI R19, R19, R2, RZ, 0xe ;  /* 0x0000000213137211 */ /* 0x000fc800078f70ff */
[----:B------:R-:W-:Y:S02]  /*0250*/  LOP3.LUT R26, R19, 0xffffc000, RZ, 0xc0, !PT ;  /* 0xffffc000131a7812 */ /* 0x000fe400078ec0ff */
[----:B--2---:R-:W-:Y:S02]  /*0260*/  SEL R20, R15, RZ, !P0 ;  /* 0x000000ff0f147207 */ /* 0x004fe40004000000 */
[----:B------:R-:W-:Y:S02]  /*0270*/  SEL R18, R14, RZ, !P0 ;  /* 0x000000ff0e127207 */ /* 0x000fe40004000000 */
[----:B------:R-:W-:Y:S02]  /*0280*/  SHF.R.U32.HI R15, RZ, 0x1c, R20 ;  /* 0x0000001cff0f7819 */ /* 0x000fe40000011614 */
[----:B---3--:R-:W-:Y:S02]  /*0290*/  SEL R23, R5, RZ, !P0 ;  /* 0x000000ff05177207 */ /* 0x008fe40004000000 */
[----:B------:R-:W-:-:S02]  /*02a0*/  LOP3.LUT R15, R15, 0x8, RZ, 0xc0, !PT ;  /* 0x000000080f0f7812 */ /* 0x000fc400078ec0ff */
[----:B------:R-:W-:Y:S02]  /*02b0*/  SEL R5, R6, RZ, !P0 ;  /* 0x000000ff06057207 */ /* 0x000fe40004000000 */
[----:B------:R-:W-:Y:S02]  /*02c0*/  IADD3 R24, P1, R15, R18, RZ ;  /* 0x000000120f187210 */ /* 0x000fe40007f3e0ff */
[----:B------:R-:W-:Y:S02]  /*02d0*/  SEL R18, R7, RZ, !P0 ;  /* 0x000000ff07127207 */ /* 0x000fe40004000000 */
[----:B------:R-:W-:Y:S01]  /*02e0*/  SEL R14, R4, RZ, !P0 ;  /* 0x000000ff040e7207 */ /* 0x000fe20004000000 */
[----:B------:R-:W-:Y:S01]  /*02f0*/  IMAD.X R7, RZ, RZ, R20, P1 ;  /* 0x000000ffff077224 */ /* 0x000fe200008e0614 */
[----:B------:R-:W-:Y:S01]  /*0300*/  SHF.R.U32.HI R21, RZ, 0x1a, R23 ;  /* 0x0000001aff157819 */ /* 0x000fe20000011617 */
[----:B------:R-:W-:Y:S01]  /*0310*/  IMAD.SHL.U32 R6, R24, 0x20, RZ ;  /* 0x0000002018067824 */ /* 0x000fe200078e00ff */
[----:B-1----:R-:W-:-:S02]  /*0320*/  LEA R17, P1, R5, UR6, 0x2 ;  /* 0x0000000605117c11 */ /* 0x002fc4000f8210ff */
[----:B------:R-:W-:Y:S02]  /*0330*/  LEA R16, P2, R14, UR6, 0x2 ;  /* 0x000000060e107c11 */ /* 0x000fe4000f8410ff */
[----:B------:R-:W-:Y:S02]  /*0340*/  LOP3.LUT R21, R21, 0x20, RZ, 0xc0, !PT ;  /* 0x0000002015157812 */ /* 0x000fe400078ec0ff */
[--C-:B------:R-:W-:Y:S02]  /*0350*/  SHF.R.U32.HI R15, RZ, 0x1a, R18.reuse ;  /* 0x0000001aff0f7819 */ /* 0x100fe40000011612 */
[----:B------:R-:W-:Y:S02]  /*0360*/  LEA.HI.X R5, R5, UR7, R18, 0x2, P1 ;  /* 0x0000000705057c11 */ /* 0x000fe400088f1412 */
[----:B----4-:R-:W-:Y:S02]  /*0370*/  SEL R20, R9, RZ, !P0 ;  /* 0x000000ff09147207 */ /* 0x010fe40004000000 */
[----:B------:R-:W-:-:S02]  /*0380*/  SEL R18, R11, RZ, !P0 ;  /* 0x000000ff0b127207 */ /* 0x000fc40004000000 */
[----:B------:R-:W-:Y:S02]  /*0390*/  SHF.L.U64.HI R4, R24, 0x5, R7 ;  /* 0x0000000518047819 */ /* 0x000fe40000010207 */
[----:B------:R-:W-:Y:S02]  /*03a0*/  LEA.HI.X R7, R14, UR7, R23, 0x2, P2 ;  /* 0x000000070e077c11 */ /* 0x000fe400090f1417 */
[----:B------:R-:W-:Y:S02]  /*03b0*/  IADD3 R16, P4, P3, R6, R16, R21 ;  /* 0x0000001006107210 */ /* 0x000fe40007b9e015 */
[----:B------:R-:W-:Y:S02]  /*03c0*/  SEL R23, R8, RZ, !P0 ;  /* 0x000000ff08177207 */ /* 0x000fe40004000000 */
[----:B------:R-:W-:Y:S02]  /*03d0*/  SEL R21, R10, RZ, !P0 ;  /* 0x000000ff0a157207 */ /* 0x000fe40004000000 */
[----:B------:R-:W-:-:S02]  /*03e0*/  SHF.R.U32.HI R11, RZ, 0x1a, R20 ;  /* 0x0000001aff0b7819 */ /* 0x000fc40000011614 */
[----:B------:R-:W-:Y:S02]  /*03f0*/  SHF.R.U32.HI R9, RZ, 0x1a, R18 ;  /* 0x0000001aff097819 */ /* 0x000fe40000011612 */
[----:B------:R-:W-:Y:S02]  /*0400*/  LOP3.LUT R15, R15, 0x20, RZ, 0xc0, !PT ;  /* 0x000000200f0f7812 */ /* 0x000fe400078ec0ff */
[----:B------:R-:W-:Y:S02]  /*0410*/  LEA R10, P5, R23, UR6, 0x2 ;  /* 0x00000006170a7c11 */ /* 0x000fe4000f8a10ff */
[----:B------:R-:W-:Y:S02]  /*0420*/  LEA R8, P6, R21, UR6, 0x2 ;  /* 0x0000000615087c11 */ /* 0x000fe4000f8c10ff */
[----:B------:R-:W-:Y:S02]  /*0430*/  LOP3.LUT R11, R11, 0x20, RZ, 0xc0, !PT ;  /* 0x000000200b0b7812 */ /* 0x000fe400078ec0ff */
[----:B------:R-:W-:-:S02]  /*0440*/  LOP3.LUT R9, R9, 0x20, RZ, 0xc0, !PT ;  /* 0x0000002009097812 */ /* 0x000fc400078ec0ff */
[----:B------:R-:W-:Y:S02]  /*0450*/  IADD3 R14, P2, P1, R6, R17, R15 ;  /* 0x00000011060e7210 */ /* 0x000fe4000795e00f */
[----:B------:R-:W-:Y:S02]  /*0460*/  LEA.HI.X R23, R23, UR7, R20, 0x2, P5 ;  /* 0x0000000717177c11 */ /* 0x000fe4000a8f1414 */
[----:B------:R-:W-:Y:S01]  /*0470*/  LEA.HI.X R21, R21, UR7, R18, 0x2, P6 ;  /* 0x0000000715157c11 */ /* 0x000fe2000b0f1412 */
[----:B------:R-:W-:Y:S01]  /*0480*/  IMAD.MOV.U32 R18, RZ, RZ, RZ ;  /* 0x000000ffff127224 */ /* 0x000fe200078e00ff */
[----:B------:R-:W-:Y:S02]  /*0490*/  IADD3.X R17, R4, R7, RZ, P4, P3 ;  /* 0x0000000704117210 */ /* 0x000fe400027e64ff */
[----:B------:R-:W-:Y:S02]  /*04a0*/  CS2R R24, SRZ ;  /* 0x0000000000187805 */ /* 0x000fe4000001ff00 */
[C---:B------:R-:W-:Y:S01]  /*04b0*/  IADD3 R10, P5, P6, R6.reuse, R10, R11 ;  /* 0x0000000a060a7210 */ /* 0x040fe20007ebe00b */
[----:B------:R-:W-:Y:S01]  /*04c0*/  ULDC.64 UR6, c[0x0][0x248] ;  /* 0x0000920000067ab9 */ /* 0x000fe20000000a00 */
[----:B------:R-:W-:-:S02]  /*04d0*/  IADD3 R8, P3, P4, R6, R8, R9 ;  /* 0x0000000806087210 */ /* 0x000fc40007c7e009 */
[C---:B------:R-:W-:Y:S01]  /*04e0*/  IADD3.X R15, R4.reuse, R5, RZ, P2, P1 ;  /* 0x00000005040f7210 */ /* 0x040fe200017e24ff */
[----:B------:R-:W1:Y:S01]  /*04f0*/  LDC.64 R6, c[0x0][0x210] ;  /* 0x00008400ff067b82 */ /* 0x000e620000000a00 */
[C---:B------:R-:W-:Y:S02]  /*0500*/  IADD3.X R11, R4.reuse, R23, RZ, P5, P6 ;  /* 0x00000017040b7210 */ /* 0x040fe40002fec4ff */
[----:B------:R-:W-:Y:S01]  /*0510*/  IADD3.X R9, R4, R21, RZ, P3, P4 ;  /* 0x0000001504097210 */ /* 0x000fe20001fe84ff */
[----:B------:R-:W-:Y:S01]  /*0520*/  IMAD.SHL.U32 R21, R13, 0x40, RZ ;  /* 0x000000400d157824 */ /* 0x000fe200078e00ff */
[----:B------:R-:W-:-:S03]  /*0530*/  SHF.R.S32.HI R20, RZ, 0xe, R19 ;  /* 0x0000000eff147819 */ /* 0x000fc60000011413 */
[----:B------:R-:W2:Y:S01]  /*0540*/  LDC.64 R4, c[0x0][0x238] ;  /* 0x00008e00ff047b82 */ /* 0x000ea20000000a00 */
[----:B------:R-:W-:-:S04]  /*0550*/  IMAD.WIDE R16, R21, 0x4, R16 ;  /* 0x0000000415107825 */ /* 0x000fc800078e0210 */
[----:B------:R-:W-:-:S04]  /*0560*/  IMAD.WIDE R14, R21, 0x4, R14 ;  /* 0x00000004150e7825 */ /* 0x000fc800078e020e */
[----:B------:R-:W-:-:S04]  /*0570*/  IMAD.WIDE R10, R21, 0x4, R10 ;  /* 0x00000004150a7825 */ /* 0x000fc800078e020a */
[----:B------:R-:W-:-:S04]  /*0580*/  IMAD.WIDE R8, R21, 0x4, R8 ;  /* 0x0000000415087825 */ /* 0x000fc800078e0208 */
[----:B------:R-:W-:-:S04]  /*0590*/  IMAD.SHL.U32 R23, R20, 0x800, RZ ;  /* 0x0000080014177824 */ /* 0x000fc800078e00ff */
[----:B------:R-:W-:-:S04]  /*05a0*/  IMAD.WIDE R16, R23, 0x4, R16 ;  /* 0x0000000417107825 */ /* 0x000fc800078e0210 */
[C---:B------:R-:W-:Y:S01]  /*05b0*/  IMAD.WIDE R14, R23.reuse, 0x4, R14 ;  /* 0x00000004170e7825 */ /* 0x040fe200078e020e */
[----:B------:R3:W4:Y:S03]  /*05c0*/  @!P0 LDG.E.EL R18, desc[UR4][R16.64] ;  /* 0x0000000410128981 */ /* 0x000726000c2e1900 */
[----:B------:R-:W-:Y:S01]  /*05d0*/  IMAD.WIDE R10, R23, 0x4, R10 ;  /* 0x00000004170a7825 */ /* 0x000fe200078e020a */
[----:B------:R-:W-:Y:S01]  /*05e0*/  ISETP.GT.AND P1, PT, R13, 0x1f, PT ;  /* 0x0000001f0d00780c */ /* 0x000fe20003f24270 */
[----:B------:R-:W5:Y:S02]  /*05f0*/  @!P0 LDG.E.EL R24, desc[UR4][R14.64] ;  /* 0x000000040e188981 */ /* 0x000f64000c2e1900 */
[----:B------:R-:W-:Y:S02]  /*0600*/  IMAD.WIDE R22, R23, 0x4, R8 ;  /* 0x0000000417167825 */ /* 0x000fe400078e0208 */
[----:B------:R-:W1:Y:S01]  /*0610*/  LDC.64 R8, c[0x0][0x240] ;  /* 0x00009000ff087b82 */ /* 0x000e620000000a00 */
[----:B------:R2:W5:Y:S01]  /*0620*/  @!P0 LDG.E.EL R25, desc[UR4][R10.64] ;  /* 0x000000040a198981 */ /* 0x000562000c2e1900 */
[----:B------:R-:W-:-:S02]  /*0630*/  IMAD.SHL.U32 R19, R20, 0x2000, RZ ;  /* 0x0000200014137824 */ /* 0x000fc400078e00ff */
[----:B------:R-:W-:-:S03]  /*0640*/  IMAD.MOV.U32 R21, RZ, RZ, RZ ;  /* 0x000000ffff157224 */ /* 0x000fc600078e00ff */
[----:B---3--:R-:W-:Y:S01]  /*0650*/  IADD3 R17, R19, R2, -R26 ;  /* 0x0000000213117210 */ /* 0x008fe20007ffe81a */
[----:B--2---:R-:W-:Y:S01]  /*0660*/  IMAD.WIDE R26, R3, 0x4, R4 ;  /* 0x00000004031a7825 */ /* 0x004fe200078e0204 */
[----:B------:R-:W-:Y:S02]  /*0670*/  LOP3.LUT R3, R0, 0xffffff00, RZ, 0xc0, !PT ;  /* 0xffffff0000037812 */ /* 0x000fe400078ec0ff */
[----:B------:R-:W-:Y:S01]  /*0680*/  CS2R R4, SRZ ;  /* 0x0000000000047805 */ /* 0x000fe2000001ff00 */
[----:B------:R-:W2:Y:S01]  /*0690*/  @!P0 LDG.E.EL R21, desc[UR4][R22.64] ;  /* 0x0000000416158981 */ /* 0x000ea2000c2e1900 */
[----:B------:R-:W-:Y:S02]  /*06a0*/  IMAD.SHL.U32 R13, R13, 0x100, RZ ;  /* 0x000001000d0d7824 */ /* 0x000fe400078e00ff */
[----:B------:R-:W-:Y:S01]  /*06b0*/  IMAD.IADD R0, R2, 0x1, -R3 ;  /* 0x0000000102007824 */ /* 0x000fe200078e0a03 */
[----:B------:R-:W-:Y:S01]  /*06c0*/  SHF.R.S32.HI R10, RZ, 0x1f, R19 ;  /* 0x0000001fff0a7819 */ /* 0x000fe20000011413 */
[----:B-1----:R-:W-:Y:S01]  /*06d0*/  IMAD.WIDE R16, R17, 0x4, R6 ;  /* 0x0000000411107825 */ /* 0x002fe200078e0206 */
[----:B------:R-:W-:-:S02]  /*06e0*/  CS2R R6, SRZ ;  /* 0x0000000000067805 */ /* 0x000fc4000001ff00 */
[----:B------:R-:W-:Y:S01]  /*06f0*/  SHF.R.S32.HI R3, RZ, 0x1f, R13 ;  /* 0x0000001fff037819 */ /* 0x000fe2000001140d */
[----:B------:R-:W3:Y:S01]  /*0700*/  @!P0 LDG.E.EL.64 R4, desc[UR4][R26.64] ;  /* 0x000000041a048981 */ /* 0x000ee2000c2e1b00 */
[----:B------:R-:W-:Y:S02]  /*0710*/  IADD3 R19, P2, P3, R13, R0, R19 ;  /* 0x000000000d137210 */ /* 0x000fe40007b5e013 */
[----:B------:R-:W-:Y:S01]  /*0720*/  SHF.R.S32.HI R11, RZ, 0x1f, R0 ;  /* 0x0000001fff0b7819 */ /* 0x000fe20000011400 */
[----:B------:R-:W-:Y:S01]  /*0730*/  IMAD.MOV.U32 R0, RZ, RZ, RZ ;  /* 0x000000ffff007224 */ /* 0x000fe200078e00ff */
[----:B------:R1:W3:Y:S02]  /*0740*/  @!P0 LDG.E.64 R6, desc[UR4][R16.64] ;  /* 0x0000000410068981 */ /* 0x0002e4000c1e1b00 */
[----:B------:R-:W-:Y:S01]  /*0750*/  IADD3.X R10, R3, R11, R10, P2, P3 ;  /* 0x0000000b030a7210 */ /* 0x000fe200017e640a */
[----:B------:R-:W-:Y:S02]  /*0760*/  IMAD.MOV.U32 R3, RZ, RZ, RZ ;  /* 0x000000ffff037224 */ /* 0x000fe400078e00ff */
[----:B0-----:R-:W-:Y:S01]  /*0770*/  IMAD.WIDE R12, R12, 0x4, R8 ;  /* 0x000000040c0c7825 */ /* 0x001fe200078e0208 */
[----:B------:R-:W-:-:S02]  /*0780*/  LEA R14, P2, R19, UR6, 0x2 ;  /* 0x00000006130e7c11 */ /* 0x000fc4000f8410ff */
[----:B------:R-:W-:Y:S02]  /*0790*/  CS2R R8, SRZ ;  /* 0x0000000000087805 */ /* 0x000fe4000001ff00 */
[----:B------:R-:W3:Y:S01]  /*07a0*/  @!P0 LDG.E.EL R0, desc[UR4][R12.64] ;  /* 0x000000040c008981 */ /* 0x000ee2000c2e1900 */
[----:B------:R-:W-:Y:S02]  /*07b0*/  LEA.HI.X R15, R19, UR7, R10, 0x2, P2 ;  /* 0x00000007130f7c11 */ /* 0x000fe400090f140a */
[----:B------:R-:W0:Y:S01]  /*07c0*/  LDC.64 R10, c[0x0][0x250] ;  /* 0x00009400ff0a7b82 */ /* 0x000e220000000a00 */
[----:B------:R0:W3:Y:S04]  /*07d0*/  @!P0 LDG.E.EL R3, desc[UR4][R12.64] ;  /* 0x000000040c038981 */ /* 0x0000e8000c2e1900 */
[----:B------:R-:W3:Y:S01]  /*07e0*/  @P1 LDG.E.64 R8, desc[UR4][R14.64+-0x8000] ;  /* 0xff8000040e081981 */ /* 0x000ee2000c1e1b00 */
[----:B0-----:R-:W-:Y:S01]  /*07f0*/  IMAD.WIDE R10, R2, 0x4, R10 ;  /* 0x00000004020a7825 */ /* 0x001fe200078e020a */
[----:B----4-:R-:W-:-:S02]  /*0800*/  SEL R19, R18, RZ, !P0 ;  /* 0x000000ff12137207 */ /* 0x010fc40004000000 */
[----:B-----5:R-:W-:Y:S02]  /*0810*/  SEL R24, R24, RZ, !P0 ;  /* 0x000000ff18187207 */ /* 0x020fe40004000000 */
[----:B-1----:R-:W-:-:S05]  /*0820*/  SEL R16, R25, RZ, !P0 ;  /* 0x000000ff19107207 */ /* 0x002fca0004000000 */
[----:B------:R-:W-:Y:S01]  /*0830*/  FADD R16, -R19, R16 ;  /* 0x0000001013107221 */ /* 0x000fe20000000100 */
[----:B--2---:R-:W-:-:S05]  /*0840*/  SEL R21, R21, RZ, !P0 ;  /* 0x000000ff15157207 */ /* 0x004fca0004000000 */
[----:B------:R-:W-:Y:S01]  /*0850*/  FADD R21, -R24, R21 ;  /* 0x0000001518157221 */ /* 0x000fe20000000100 */
[----:B---3--:R-:W-:Y:S02]  /*0860*/  SEL R4, R4, RZ, !P0 ;  /* 0x000000ff04047207 */ /* 0x008fe40004000000 */
[----:B------:R-:W-:Y:S02]  /*0870*/  SEL R5, R5, RZ, !P0 ;  /* 0x000000ff05057207 */ /* 0x000fe40004000000 */
[----:B------:R-:W-:Y:S01]  /*0880*/  SEL R13, R6, RZ, !P0 ;  /* 0x000000ff060d7207 */ /* 0x000fe20004000000 */
[----:B------:R-:W-:Y:S01]  /*0890*/  FFMA R4, R16, R4, R19 ;  /* 0x0000000410047223 */ /* 0x000fe20000000013 */
[----:B------:R-:W-:Y:S01]  /*08a0*/  SEL R6, R7, RZ, !P0 ;  /* 0x000000ff07067207 */ /* 0x000fe20004000000 */
[----:B------:R-:W-:Y:S02]  /*08b0*/  FFMA R5, R21, R5, R24 ;  /* 0x0000000515057223 */ /* 0x000fe40000000018 */
[----:B------:R-:W-:-:S02]  /*08c0*/  FADD R4, -R13, R4 ;  /* 0x000000040d047221 */ /* 0x000fc40000000100 */
[----:B------:R-:W-:Y:S01]  /*08d0*/  FADD R5, -R6, R5 ;  /* 0x0000000506057221 */ /* 0x000fe20000000100 */
[----:B------:R-:W-:Y:S02]  /*08e0*/  SEL R0, R0, RZ, !P0 ;  /* 0x000000ff00007207 */ /* 0x000fe40004000000 */
[----:B------:R-:W-:-:S03]  /*08f0*/  SEL R3, R3, RZ, !P0 ;  /* 0x000000ff03037207 */ /* 0x000fc60004000000 */
[----:B------:R-:W-:Y:S01]  /*0900*/  FFMA R4, R4, R0, R13 ;  /* 0x0000000004047223 */ /* 0x000fe2000000000d */
[----:B------:R-:W-:Y:S01]  /*0910*/  @P0 SEL R4, R8, RZ, P1 ;  /* 0x000000ff08040207 */ /* 0x000fe20000800000 */
[----:B------:R-:W-:Y:S01]  /*0920*/  FFMA R5, R5, R3, R6 ;  /* 0x0000000305057223 */ /* 0x000fe20000000006 */
[----:B------:R-:W-:-:S05]  /*0930*/  @P0 SEL R5, R9, RZ, P1 ;  /* 0x000000ff09050207 */ /* 0x000fca0000800000 */
[----:B------:R-:W-:Y:S01]  /*0940*/  STG.E.64 desc[UR4][R10.64], R4 ;  /* 0x000000040a007986 */ /* 0x000fe2000c101b04 */
[----:B------:R-:W-:Y:S05]  /*0950*/  EXIT ;  /* 0x000000000000794d */ /* 0x000fea0003800000 */
.L_x_0:
[----:B------:R-:W-:-:S00]  /*0960*/  BRA `(.L_x_0) ;  /* 0xfffffffc00fc7947 */ /* 0x000fc0000383ffff */
[----:B------:R-:W-:-:S00]  /*0970*/  NOP ;  /* 0x0000000000007918 */ /* 0x000fc00000000000 */
        /* <DEDUP_REMOVED lines=8> */
.L_x_1:


//--------------------- .nv.constant0.triton_poi_fused_cat_34 --------------------------
	.section	.nv.constant0.triton_poi_fused_cat_34,"a",@progbits
	.sectionflags	@""
	.align	4
.nv.constant0.triton_poi_fused_cat_34:
	.zero		604
